	.headerflags	@"EF_CUDA_TEXMODE_UNIFIED EF_CUDA_64BIT_ADDRESS EF_CUDA_ACCELERATORS EF_CUDA_SM90 EF_CUDA_VIRTUAL_SM(EF_CUDA_SM90)"
	.elftype	@"ET_EXEC"


//--------------------- .nv.info                  --------------------------
	.section	.nv.info,"",@"SHT_CUDA_INFO"
	.align	4


	//----- nvinfo : EIATTR_REGCOUNT
	.align		4
        /*0000*/ 	.byte	0x04, 0x2f
        /*0002*/ 	.short	(.L_1 - .L_0)
	.align		4
.L_0:
        /*0004*/ 	.word	index@(triton_poi_fused_convolution_relu_3)
        /*0008*/ 	.word	0x00000011


	//----- nvinfo : EIATTR_MIN_STACK_SIZE
	.align		4
.L_1:
        /*000c*/ 	.byte	0x04, 0x12
        /*000e*/ 	.short	(.L_3 - .L_2)
	.align		4
.L_2:
        /*0010*/ 	.word	index@(triton_poi_fused_convolution_relu_3)
        /*0014*/ 	.word	0x00000000


	//----- nvinfo : EIATTR_FRAME_SIZE
	.align		4
.L_3:
        /*0018*/ 	.byte	0x04, 0x11
        /*001a*/ 	.short	(.L_5 - .L_4)
	.align		4
.L_4:
        /*001c*/ 	.word	index@(triton_poi_fused_convolution_relu_3)
        /*0020*/ 	.word	0x00000000


	//----- nvinfo : EIATTR_MIN_STACK_SIZE
	.align		4
.L_5:
        /*0024*/ 	.byte	0x04, 0x12
        /*0026*/ 	.short	(.L_7 - .L_6)
	.align		4
.L_6:
        /*0028*/ 	.word	index@(triton_poi_fused_convolution_relu_3)
        /*002c*/ 	.word	0x00000000
.L_7:


//--------------------- .nv.info.triton_poi_fused_convolution_relu_3 --------------------------
	.section	.nv.info.triton_poi_fused_convolution_relu_3,"",@"SHT_CUDA_INFO"
	.sectionflags	@""
	.align	4


	//----- nvinfo : EIATTR_CUDA_API_VERSION
	.align		4
        /*0000*/ 	.byte	0x04, 0x37
        /*0002*/ 	.short	(.L_9 - .L_8)
.L_8:
        /*0004*/ 	.word	0x0000007c


	//----- nvinfo : EIATTR_KPARAM_INFO
	.align		4
.L_9:
        /*0008*/ 	.byte	0x04, 0x17
        /*000a*/ 	.short	(.L_11 - .L_10)
.L_10:
        /*000c*/ 	.word	0x00000000
        /*0010*/ 	.short	0x0003
        /*0012*/ 	.short	0x0018
        /*0014*/ 	.byte	0x00, 0xf0, 0x11, 0x00


	//----- nvinfo : EIATTR_KPARAM_INFO
	.align		4
.L_11:
        /*0018*/ 	.byte	0x04, 0x17
        /*001a*/ 	.short	(.L_13 - .L_12)
.L_12:
        /*001c*/ 	.word	0x00000000
        /*0020*/ 	.short	0x0002
        /*0022*/ 	.short	0x0010
        /*0024*/ 	.byte	0x00, 0xf4, 0x21, 0x00


	//----- nvinfo : EIATTR_KPARAM_INFO
	.align		4
.L_13:
        /*0028*/ 	.byte	0x04, 0x17
        /*002a*/ 	.short	(.L_15 - .L_14)
.L_14:
        /*002c*/ 	.word	0x00000000
        /*0030*/ 	.short	0x0001
        /*0032*/ 	.short	0x0008
        /*0034*/ 	.byte	0x00, 0xf4, 0x21, 0x00


	//----- nvinfo : EIATTR_KPARAM_INFO
	.align		4
.L_15:
        /*0038*/ 	.byte	0x04, 0x17
        /*003a*/ 	.short	(.L_17 - .L_16)
.L_16:
        /*003c*/ 	.word	0x00000000
        /*0040*/ 	.short	0x0000
        /*0042*/ 	.short	0x0000
        /*0044*/ 	.byte	0x00, 0xf4, 0x21, 0x00


	//----- nvinfo : EIATTR_SPARSE_MMA_MASK
	.align		4
.L_17:
        /*0048*/ 	.byte	0x03, 0x50
        /*004a*/ 	.short	0x0000


	//----- nvinfo : EIATTR_MAXREG_COUNT
	.align		4
        /*004c*/ 	.byte	0x03, 0x1b
        /*004e*/ 	.short	0x00ff


	//----- nvinfo : EIATTR_EXIT_INSTR_OFFSETS
	.align		4
        /*0050*/ 	.byte	0x04, 0x1c
        /*0052*/ 	.short	(.L_19 - .L_18)


	//   ....[0]....
.L_18:
        /*0054*/ 	.word	0x00000480


	//   ....[1]....
        /*0058*/ 	.word	0x00000520


	//----- nvinfo : EIATTR_REQNTID
	.align		4
.L_19:
        /*005c*/ 	.byte	0x04, 0x10
        /*005e*/ 	.short	(.L_21 - .L_20)
.L_20:
        /*0060*/ 	.word	0x00000100
        /*0064*/ 	.word	0x00000001
        /*0068*/ 	.word	0x00000001


	//----- nvinfo : EIATTR_CBANK_PARAM_SIZE
	.align		4
.L_21:
        /*006c*/ 	.byte	0x03, 0x19
        /*006e*/ 	.short	0x001c


	//----- nvinfo : EIATTR_PARAM_CBANK
	.align		4
        /*0070*/ 	.byte	0x04, 0x0a
        /*0072*/ 	.short	(.L_23 - .L_22)
	.align		4
.L_22:
        /*0074*/ 	.word	index@(.nv.constant0.triton_poi_fused_convolution_relu_3)
        /*0078*/ 	.short	0x0210
        /*007a*/ 	.short	0x001c


	//----- nvinfo : EIATTR_SW_WAR
	.align		4
.L_23:
        /*007c*/ 	.byte	0x04, 0x36
        /*007e*/ 	.short	(.L_25 - .L_24)
.L_24:
        /*0080*/ 	.word	0x00000008
.L_25:


//--------------------- .nv.callgraph             --------------------------
	.section	.nv.callgraph,"",@"SHT_CUDA_CALLGRAPH"
	.align	4
	.sectionentsize	8
	.align		4
        /*0000*/ 	.word	0x00000000
	.align		4
        /*0004*/ 	.word	0xffffffff
	.align		4
        /*0008*/ 	.word	0x00000000
	.align		4
        /*000c*/ 	.word	0xfffffffe
	.align		4
        /*0010*/ 	.word	0x00000000
	.align		4
        /*0014*/ 	.word	0xfffffffd
	.align		4
        /*0018*/ 	.word	0x00000000
	.align		4
        /*001c*/ 	.word	0xfffffffc


//--------------------- .text.triton_poi_fused_convolution_relu_3 --------------------------
	.section	.text.triton_poi_fused_convolution_relu_3,"ax",@progbits
	.sectionflags	@"SHF_BARRIERS=1"
	.align	128
        .global         triton_poi_fused_convolution_relu_3
        .type           triton_poi_fused_convolution_relu_3,@function
        .size           triton_poi_fused_convolution_relu_3,(.L_x_1 - triton_poi_fused_convolution_relu_3)
        .other          triton_poi_fused_convolution_relu_3,@"STO_CUDA_ENTRY STV_DEFAULT"
triton_poi_fused_convolution_relu_3:
.text.triton_poi_fused_convolution_relu_3:
[----:B------:R-:W0:Y:S02]  /*0000*/  LDC R1, c[0x0][0x28] ;  /* 0x00000a00ff017b82 */ /* 0x000e240000000800 */
[----:B------:R-:W1:Y:S01]  /*0010*/  S2R R0, SR_TID.X ;  /* 0x0000000000007919 */ /* 0x000e620000002100 */
[----:B------:R-:W-:Y:S01]  /*0020*/  ULDC.64 UR6, c[0x0][0x208] ;  /* 0x0000820000067ab9 */ /* 0x000fe20000000a00 */
[----:B------:R-:W2:Y:S01]  /*0030*/  S2R R3, SR_CTAID.X ;  /* 0x0000000000037919 */ /* 0x000ea20000002500 */
[----:B-1----:R-:W-:Y:S02]  /*0040*/  IMAD.SHL.U32 R2, R0, 0x2, RZ ;  /* 0x0000000200027824 */ /* 0x002fe400078e00ff */
[----:B--2---:R-:W-:-:S03]  /*0050*/  IMAD.SHL.U32 R3, R3, 0x200, RZ ;  /* 0x0000020003037824 */ /* 0x004fc600078e00ff */
[----:B------:R-:W-:-:S04]  /*0060*/  LOP3.LUT R2, R2, 0x1fe, RZ, 0xc0, !PT ;  /* 0x000001fe02027812 */ /* 0x000fc800078ec0ff */
[----:B------:R-:W-:Y:S02]  /*0070*/  LOP3.LUT R9, R3, R2, RZ, 0xfc, !PT ;  /* 0x0000000203097212 */ /* 0x000fe400078efcff */
[----:B------:R-:W-:Y:S02]  /*0080*/  LOP3.LUT R4, R3, 0x1, R2, 0xfe, !PT ;  /* 0x0000000103047812 */ /* 0x000fe400078efe02 */
[C---:B------:R-:W-:Y:S01]  /*0090*/  ISETP.GE.AND P0, PT, R9.reuse, 0x66da9c0, PT ;  /* 0x066da9c00900780c */ /* 0x040fe20003f06270 */
[----:B------:R-:W-:-:S04]  /*00a0*/  IMAD.HI R5, R9, 0x13e9672d, RZ ;  /* 0x13e9672d09057827 */ /* 0x000fc800078e02ff */
[----:B------:R-:W-:Y:S01]  /*00b0*/  IMAD.HI R6, R4, 0x13e9672d, RZ ;  /* 0x13e9672d04067827 */ /* 0x000fe200078e02ff */
[----:B------:R-:W-:-:S04]  /*00c0*/  SHF.R.U32.HI R4, RZ, 0x1f, R5 ;  /* 0x0000001fff047819 */ /* 0x000fc80000011605 */
[----:B------:R-:W-:Y:S02]  /*00d0*/  SHF.R.U32.HI R7, RZ, 0x1f, R6 ;  /* 0x0000001fff077819 */ /* 0x000fe40000011606 */
[----:B------:R-:W-:Y:S02]  /*00e0*/  LEA.HI.SX32 R8, R5, R4, 0xf ;  /* 0x0000000405087211 */ /* 0x000fe400078f7aff */
[----:B------:R-:W-:Y:S02]  /*00f0*/  LEA.HI.SX32 R10, R6, R7, 0xf ;  /* 0x00000007060a7211 */ /* 0x000fe400078f7aff */
[----:B------:R-:W-:Y:S01]  /*0100*/  PRMT R4, R8, 0x9910, RZ ;  /* 0x0000991008047816 */ /* 0x000fe200000000ff */
[----:B------:R-:W1:Y:S01]  /*0110*/  LDC.64 R6, c[0x0][0x210] ;  /* 0x00008400ff067b82 */ /* 0x000e620000000a00 */
[----:B------:R-:W-:Y:S02]  /*0120*/  PRMT R5, R10, 0x9910, RZ ;  /* 0x000099100a057816 */ /* 0x000fe400000000ff */
[----:B------:R-:W-:-:S02]  /*0130*/  SHF.R.S32.HI R4, RZ, 0xf, R4 ;  /* 0x0000000fff047819 */ /* 0x000fc40000011404 */
[----:B------:R-:W-:Y:S02]  /*0140*/  SHF.R.S32.HI R5, RZ, 0xf, R5 ;  /* 0x0000000fff057819 */ /* 0x000fe40000011405 */
[----:B------:R-:W-:Y:S02]  /*0150*/  LOP3.LUT R11, R4, 0xffff, RZ, 0xc0, !PT ;  /* 0x0000ffff040b7812 */ /* 0x000fe400078ec0ff */
[----:B------:R-:W-:Y:S02]  /*0160*/  LOP3.LUT R5, R5, 0xffff, RZ, 0xc0, !PT ;  /* 0x0000ffff05057812 */ /* 0x000fe400078ec0ff */
[----:B------:R-:W-:Y:S02]  /*0170*/  LEA.HI R11, R11, R8, RZ, 0x14 ;  /* 0x000000080b0b7211 */ /* 0x000fe400078fa0ff */
[----:B------:R-:W-:Y:S02]  /*0180*/  LEA.HI R12, R5, R10, RZ, 0x14 ;  /* 0x0000000a050c7211 */ /* 0x000fe400078fa0ff */
[----:B------:R-:W-:Y:S01]  /*0190*/  LOP3.LUT R11, R11, 0xfff0, RZ, 0xc0, !PT ;  /* 0x0000fff00b0b7812 */ /* 0x000fe200078ec0ff */
[----:B------:R-:W2:Y:S01]  /*01a0*/  LDC.64 R4, c[0x0][0x218] ;  /* 0x00008600ff047b82 */ /* 0x000ea20000000a00 */
[----:B------:R-:W-:-:S03]  /*01b0*/  LOP3.LUT R12, R12, 0xfff0, RZ, 0xc0, !PT ;  /* 0x0000fff00c0c7812 */ /* 0x000fc600078ec0ff */
[----:B------:R-:W-:Y:S02]  /*01c0*/  IMAD.MOV R11, RZ, RZ, -R11 ;  /* 0x000000ffff0b7224 */ /* 0x000fe400078e0a0b */
[----:B------:R-:W-:Y:S02]  /*01d0*/  IMAD.MOV R12, RZ, RZ, -R12 ;  /* 0x000000ffff0c7224 */ /* 0x000fe400078e0a0c */
[----:B-1----:R-:W-:Y:S01]  /*01e0*/  IMAD.WIDE R6, R9, 0x4, R6 ;  /* 0x0000000409067825 */ /* 0x002fe200078e0206 */
[----:B------:R-:W-:Y:S02]  /*01f0*/  PRMT R11, R11, 0x7710, RZ ;  /* 0x000077100b0b7816 */ /* 0x000fe400000000ff */
[----:B------:R-:W-:-:S03]  /*0200*/  PRMT R13, R12, 0x7710, RZ ;  /* 0x000077100c0d7816 */ /* 0x000fc600000000ff */
[----:B------:R-:W-:Y:S02]  /*0210*/  IMAD.IADD R8, R8, 0x1, R11 ;  /* 0x0000000108087824 */ /* 0x000fe400078e020b */
[----:B------:R-:W-:-:S03]  /*0220*/  IMAD.IADD R10, R10, 0x1, R13 ;  /* 0x000000010a0a7824 */ /* 0x000fc600078e020d */
[----:B------:R-:W-:Y:S02]  /*0230*/  PRMT R11, R8, 0x9910, RZ ;  /* 0x00009910080b7816 */ /* 0x000fe400000000ff */
[----:B------:R-:W-:-:S03]  /*0240*/  PRMT R13, R10, 0x9910, RZ ;  /* 0x000099100a0d7816 */ /* 0x000fc600000000ff */
[----:B--2---:R-:W-:Y:S01]  /*0250*/  IMAD.WIDE R8, R11, 0x4, R4 ;  /* 0x000000040b087825 */ /* 0x004fe200078e0204 */
[----:B------:R-:W-:-:S03]  /*0260*/  CS2R R10, SRZ ;  /* 0x00000000000a7805 */ /* 0x000fc6000001ff00 */
[----:B------:R-:W-:Y:S01]  /*0270*/  IMAD.WIDE R4, R13, 0x4, R4 ;  /* 0x000000040d047825 */ /* 0x000fe200078e0204 */
[----:B------:R-:W-:Y:S02]  /*0280*/  CS2R R12, SRZ ;  /* 0x00000000000c7805 */ /* 0x000fe4000001ff00 */
[----:B------:R-:W2:Y:S04]  /*0290*/  @!P0 LDG.E.64 R10, desc[UR6][R6.64] ;  /* 0x00000006060a8981 */ /* 0x000ea8000c1e1b00 */
[----:B------:R1:W2:Y:S04]  /*02a0*/  @!P0 LDG.E.EL R13, desc[UR6][R8.64] ;  /* 0x00000006080d8981 */ /* 0x0002a8000c2e1900 */
[----:B------:R3:W4:Y:S01]  /*02b0*/  @!P0 LDG.E.EL R12, desc[UR6][R4.64] ;  /* 0x00000006040c8981 */ /* 0x000722000c2e1900 */
[----:B------:R-:W5:Y:S01]  /*02c0*/  S2UR UR5, SR_CgaCtaId ;  /* 0x00000000000579c3 */ /* 0x000f620000008800 */
[----:B------:R-:W-:-:S02]  /*02d0*/  UMOV UR4, 0x400 ;  /* 0x0000040000047882 */ /* 0x000fc40000000000 */
[----:B-----5:R-:W-:-:S06]  /*02e0*/  UPRMT UR4, UR5, 0x654, UR4 ;  /* 0x0000065405047896 */ /* 0x020fcc0008000004 */
[----:B-1----:R-:W-:Y:S01]  /*02f0*/  LEA R8, R2, UR4, 0x2 ;  /* 0x0000000402087c11 */ /* 0x002fe2000f8e10ff */
[----:B---3--:R-:W-:Y:S01]  /*0300*/  IMAD.MOV.U32 R4, RZ, RZ, RZ ;  /* 0x000000ffff047224 */ /* 0x008fe200078e00ff */
[----:B------:R-:W-:Y:S02]  /*0310*/  LOP3.LUT R5, R3, 0xff, R0, 0xf8, !PT ;  /* 0x000000ff03057812 */ /* 0x000fe400078ef800 */
[----:B------:R-:W1:Y:S01]  /*0320*/  LDC.64 R2, c[0x0][0x220] ;  /* 0x00008800ff027b82 */ /* 0x000e620000000a00 */
[----:B--2---:R-:W-:Y:S01]  /*0330*/  FSETP.GEU.AND P0, PT, R10, -R13, PT ;  /* 0x8000000d0a00720b */ /* 0x004fe20003f0e000 */
[----:B------:R-:W-:Y:S01]  /*0340*/  FADD R13, R13, R10 ;  /* 0x0000000a0d0d7221 */ /* 0x000fe20000000000 */
[----:B----4-:R-:W-:Y:S01]  /*0350*/  FADD R14, R12, R11 ;  /* 0x0000000b0c0e7221 */ /* 0x010fe20000000000 */
[----:B------:R-:W-:-:S03]  /*0360*/  FSETP.GEU.AND P1, PT, R11, -R12, PT ;  /* 0x8000000c0b00720b */ /* 0x000fc60003f2e000 */
[----:B------:R-:W-:Y:S02]  /*0370*/  FSEL R12, R13, RZ, P0 ;  /* 0x000000ff0d0c7208 */ /* 0x000fe40000000000 */
[----:B------:R-:W-:-:S05]  /*0380*/  FSEL R13, R14, RZ, P1 ;  /* 0x000000ff0e0d7208 */ /* 0x000fca0000800000 */
[----:B------:R-:W-:Y:S01]  /*0390*/  STS.64 [R8], R12 ;  /* 0x0000000c08007388 */ /* 0x000fe20000000a00 */
[----:B------:R-:W-:-:S04]  /*03a0*/  LOP3.LUT R10, R0, 0xff, RZ, 0xc0, !PT ;  /* 0x000000ff000a7812 */ /* 0x000fc800078ec0ff */
[----:B------:R-:W-:Y:S01]  /*03b0*/  LEA R10, R10, UR4, 0x2 ;  /* 0x000000040a0a7c11 */ /* 0x000fe2000f8e10ff */
[----:B------:R-:W-:Y:S01]  /*03c0*/  BAR.SYNC.DEFER_BLOCKING 0x0 ;  /* 0x0000000000007b1d */ /* 0x000fe20000010000 */
[----:B------:R-:W-:-:S05]  /*03d0*/  IMAD.HI R0, R5, -0x6be810a1, R4 ;  /* 0x9417ef5f05007827 */ /* 0x000fca00078e0204 */
[----:B------:R-:W-:Y:S01]  /*03e0*/  SHF.R.U32.HI R7, RZ, 0x1f, R0 ;  /* 0x0000001fff077819 */ /* 0x000fe20000011600 */
[----:B------:R-:W2:Y:S03]  /*03f0*/  LDS R11, [R10] ;  /* 0x000000000a0b7984 */ /* 0x000ea60000000800 */
[----:B------:R-:W-:Y:S02]  /*0400*/  LEA.HI.SX32 R4, R0, R7, 0x13 ;  /* 0x0000000700047211 */ /* 0x000fe400078f9aff */
[C---:B------:R-:W-:Y:S02]  /*0410*/  LOP3.LUT R7, R5.reuse, 0x100, RZ, 0xfc, !PT ;  /* 0x0000010005077812 */ /* 0x040fe400078efcff */
[----:B------:R-:W-:Y:S01]  /*0420*/  ISETP.GE.AND P0, PT, R5, 0x66da9c0, PT ;  /* 0x066da9c00500780c */ /* 0x000fe20003f06270 */
[----:B------:R-:W-:Y:S01]  /*0430*/  IMAD R9, R4, -0x3751, R5 ;  /* 0xffffc8af04097824 */ /* 0x000fe200078e0205 */
[----:B------:R-:W-:-:S03]  /*0440*/  ISETP.GE.AND P1, PT, R7, 0x66da9c0, PT ;  /* 0x066da9c00700780c */ /* 0x000fc60003f26270 */
[----:B------:R-:W-:-:S04]  /*0450*/  IMAD R5, R4, 0x3760, R9 ;  /* 0x0000376004057824 */ /* 0x000fc800078e0209 */
[----:B-1----:R-:W-:-:S05]  /*0460*/  IMAD.WIDE R4, R5, 0x4, R2 ;  /* 0x0000000405047825 */ /* 0x002fca00078e0202 */
[----:B--2---:R1:W-:Y:S01]  /*0470*/  @!P0 STG.E desc[UR6][R4.64], R11 ;  /* 0x0000000b04008986 */ /* 0x0043e2000c101906 */
[----:B------:R-:W-:Y:S05]  /*0480*/  @P1 EXIT ;  /* 0x000000000000194d */ /* 0x000fea0003800000 */
[----:B------:R-:W0:Y:S01]  /*0490*/  LDS R9, [R10+0x400] ;  /* 0x000400000a097984 */ /* 0x000e220000000800 */
[----:B------:R-:W-:-:S04]  /*04a0*/  IMAD.MOV.U32 R6, RZ, RZ, RZ ;  /* 0x000000ffff067224 */ /* 0x000fc800078e00ff */
[----:B------:R-:W-:-:S05]  /*04b0*/  IMAD.HI R0, R7, -0x6be810a1, R6 ;  /* 0x9417ef5f07007827 */ /* 0x000fca00078e0206 */
[----:B-1----:R-:W-:-:S04]  /*04c0*/  SHF.R.U32.HI R5, RZ, 0x1f, R0 ;  /* 0x0000001fff057819 */ /* 0x002fc80000011600 */
[----:B------:R-:W-:-:S05]  /*04d0*/  LEA.HI.SX32 R5, R0, R5, 0x13 ;  /* 0x0000000500057211 */ /* 0x000fca00078f9aff */
[----:B------:R-:W-:-:S04]  /*04e0*/  IMAD R6, R5, -0x3751, R7 ;  /* 0xffffc8af05067824 */ /* 0x000fc800078e0207 */
[----:B------:R-:W-:-:S04]  /*04f0*/  IMAD R5, R5, 0x3760, R6 ;  /* 0x0000376005057824 */ /* 0x000fc800078e0206 */
[----:B------:R-:W-:-:S05]  /*0500*/  IMAD.WIDE R2, R5, 0x4, R2 ;  /* 0x0000000405027825 */ /* 0x000fca00078e0202 */
[----:B0-----:R-:W-:Y:S01]  /*0510*/  STG.E desc[UR6][R2.64], R9 ;  /* 0x0000000902007986 */ /* 0x001fe2000c101906 */
[----:B------:R-:W-:Y:S05]  /*0520*/  EXIT ;  /* 0x000000000000794d */ /* 0x000fea0003800000 */
.L_x_0:
[----:B------:R-:W-:-:S00]  /*0530*/  BRA `(.L_x_0) ;  /* 0xfffffffc00fc7947 */ /* 0x000fc0000383ffff */
[----:B------:R-:W-:-:S00]  /*0540*/  NOP ;  /* 0x0000000000007918 */ /* 0x000fc00000000000 */
        /* <DEDUP_REMOVED lines=11> */
.L_x_1:


//--------------------- .nv.shared.triton_poi_fused_convolution_relu_3 --------------------------
	.section	.nv.shared.triton_poi_fused_convolution_relu_3,"aw",@nobits
	.sectionflags	@""
	.align	16
	.zero		1024


//--------------------- .nv.constant0.triton_poi_fused_convolution_relu_3 --------------------------
	.section	.nv.constant0.triton_poi_fused_convolution_relu_3,"a",@progbits
	.sectionflags	@""
	.align	4
.nv.constant0.triton_poi_fused_convolution_relu_3:
	.zero		556
